//
// Generated by NVIDIA NVVM Compiler
//
// Compiler Build ID: CL-36424714
// Cuda compilation tools, release 13.0, V13.0.88
// Based on NVVM 20.0.0
//

.version 9.0
.target sm_100
.address_size 64

	// .globl	_Z14pcr_gpu_kernelPfS_S_S_jj
.extern .shared .align 16 .b8 array[];

.visible .entry _Z14pcr_gpu_kernelPfS_S_S_jj(
	.param .u64 .ptr .align 1 _Z14pcr_gpu_kernelPfS_S_S_jj_param_0,
	.param .u64 .ptr .align 1 _Z14pcr_gpu_kernelPfS_S_S_jj_param_1,
	.param .u64 .ptr .align 1 _Z14pcr_gpu_kernelPfS_S_S_jj_param_2,
	.param .u64 .ptr .align 1 _Z14pcr_gpu_kernelPfS_S_S_jj_param_3,
	.param .u32 _Z14pcr_gpu_kernelPfS_S_S_jj_param_4,
	.param .u32 _Z14pcr_gpu_kernelPfS_S_S_jj_param_5
)
{
	.reg .pred 	%p<9>;
	.reg .b32 	%r<58>;
	.reg .b32 	%f<86>;
	.reg .b64 	%rd<14>;

	ld.param.u64 	%rd5, [_Z14pcr_gpu_kernelPfS_S_S_jj_param_0];
	ld.param.u64 	%rd6, [_Z14pcr_gpu_kernelPfS_S_S_jj_param_1];
	ld.param.u64 	%rd7, [_Z14pcr_gpu_kernelPfS_S_S_jj_param_2];
	ld.param.u64 	%rd8, [_Z14pcr_gpu_kernelPfS_S_S_jj_param_3];
	ld.param.u32 	%r17, [_Z14pcr_gpu_kernelPfS_S_S_jj_param_4];
	ld.param.u32 	%r16, [_Z14pcr_gpu_kernelPfS_S_S_jj_param_5];
	cvt.rn.f32.u32 	%f18, %r16;
	setp.eq.s32 	%p1, %r16, 0;
	selp.f32 	%f19, 0fC1B80000, 0f00000000, %p1;
	mov.b32 	%r18, %f18;
	add.s32 	%r19, %r18, -1060439283;
	and.b32  	%r20, %r19, -8388608;
	sub.s32 	%r21, %r18, %r20;
	mov.b32 	%f20, %r21;
	cvt.rn.f32.s32 	%f21, %r20;
	fma.rn.f32 	%f22, %f21, 0f34000000, %f19;
	add.f32 	%f23, %f20, 0fBF800000;
	fma.rn.f32 	%f24, %f23, 0f3DC6B27F, 0fBE2C7F30;
	fma.rn.f32 	%f25, %f24, %f23, 0f3E2FCF2A;
	fma.rn.f32 	%f26, %f25, %f23, 0fBE374E43;
	fma.rn.f32 	%f27, %f26, %f23, 0f3E520BF4;
	fma.rn.f32 	%f28, %f27, %f23, 0fBE763C8B;
	fma.rn.f32 	%f29, %f28, %f23, 0f3E93BF99;
	fma.rn.f32 	%f30, %f29, %f23, 0fBEB8AA49;
	fma.rn.f32 	%f31, %f30, %f23, 0f3EF6384A;
	fma.rn.f32 	%f32, %f31, %f23, 0fBF38AA3B;
	mul.f32 	%f33, %f23, %f32;
	mul.f32 	%f34, %f23, %f33;
	fma.rn.f32 	%f35, %f23, 0f3FB8AA3B, %f34;
	add.f32 	%f36, %f22, %f35;
	setp.gt.u32 	%p2, %r18, 2139095039;
	fma.rn.f32 	%f37, %f18, 0f7F800000, 0f7F800000;
	selp.f32 	%f38, %f37, %f36, %p2;
	cvt.rmi.f32.f32 	%f39, %f38;
	selp.f32 	%f40, 0fFF800000, %f39, %p1;
	cvt.rzi.u32.f32 	%r22, %f40;
	mov.u32 	%r23, %ntid.y;
	mov.u32 	%r24, %ctaid.y;
	mov.u32 	%r2, %tid.y;
	mad.lo.s32 	%r3, %r23, %r24, %r2;
	mul.lo.s32 	%r25, %r16, %r17;
	setp.ge.u32 	%p3, %r3, %r25;
	setp.eq.s32 	%p4, %r22, 0;
	or.pred  	%p5, %p3, %p4;
	@%p5 bra 	$L__BB0_8;
	shl.b32 	%r27, %r16, 2;
	mov.u32 	%r28, array;
	add.s32 	%r4, %r28, %r27;
	add.s32 	%r5, %r4, %r27;
	add.s32 	%r6, %r5, %r27;
	cvta.to.global.u64 	%rd9, %rd5;
	cvta.to.global.u64 	%rd10, %rd6;
	cvta.to.global.u64 	%rd11, %rd7;
	cvta.to.global.u64 	%rd12, %rd8;
	mul.wide.u32 	%rd13, %r3, 4;
	add.s64 	%rd1, %rd9, %rd13;
	shl.b32 	%r29, %r2, 2;
	add.s32 	%r7, %r28, %r29;
	add.s64 	%rd2, %rd10, %rd13;
	add.s32 	%r8, %r4, %r29;
	add.s64 	%rd3, %rd11, %rd13;
	add.s32 	%r9, %r5, %r29;
	add.s64 	%rd4, %rd12, %rd13;
	add.s32 	%r10, %r6, %r29;
	ld.global.f32 	%f81, [%rd4];
	neg.s32 	%r56, %r22;
	mov.b32 	%r57, 1;
$L__BB0_2:
	ld.global.f32 	%f41, [%rd1];
	st.shared.f32 	[%r7], %f41;
	ld.global.f32 	%f42, [%rd2];
	st.shared.f32 	[%r8], %f42;
	ld.global.f32 	%f43, [%rd3];
	st.shared.f32 	[%r9], %f43;
	st.shared.f32 	[%r10], %f81;
	bar.sync 	0;
	setp.lt.u32 	%p6, %r2, %r57;
	@%p6 bra 	$L__BB0_6;
	not.b32 	%r30, %r57;
	add.s32 	%r31, %r16, %r30;
	setp.gt.u32 	%p7, %r2, %r31;
	@%p7 bra 	$L__BB0_5;
	ld.shared.f32 	%f44, [%r7];
	neg.f32 	%f45, %f44;
	sub.s32 	%r32, %r2, %r57;
	shl.b32 	%r33, %r32, 2;
	add.s32 	%r34, %r4, %r33;
	ld.shared.f32 	%f46, [%r34];
	div.rn.f32 	%f47, %f45, %f46;
	ld.shared.f32 	%f48, [%r9];
	neg.f32 	%f49, %f48;
	shl.b32 	%r35, %r57, 2;
	add.s32 	%r36, %r8, %r35;
	ld.shared.f32 	%f50, [%r36];
	div.rn.f32 	%f51, %f49, %f50;
	ld.shared.f32 	%f52, [%r8];
	add.s32 	%r37, %r5, %r33;
	ld.shared.f32 	%f53, [%r37];
	add.s32 	%r38, %r7, %r35;
	ld.shared.f32 	%f54, [%r38];
	mul.f32 	%f55, %f51, %f54;
	fma.rn.f32 	%f56, %f47, %f53, %f55;
	add.f32 	%f83, %f52, %f56;
	add.s32 	%r40, %r28, %r33;
	ld.shared.f32 	%f57, [%r40];
	mul.f32 	%f82, %f47, %f57;
	add.s32 	%r41, %r9, %r35;
	ld.shared.f32 	%f58, [%r41];
	mul.f32 	%f84, %f51, %f58;
	add.s32 	%r42, %r6, %r33;
	ld.shared.f32 	%f59, [%r42];
	add.s32 	%r43, %r10, %r35;
	ld.shared.f32 	%f60, [%r43];
	mul.f32 	%f61, %f51, %f60;
	fma.rn.f32 	%f85, %f47, %f59, %f61;
	bra.uni 	$L__BB0_7;
$L__BB0_5:
	ld.shared.f32 	%f63, [%r7];
	neg.f32 	%f64, %f63;
	sub.s32 	%r44, %r2, %r57;
	shl.b32 	%r45, %r44, 2;
	add.s32 	%r46, %r4, %r45;
	ld.shared.f32 	%f65, [%r46];
	div.rn.f32 	%f66, %f64, %f65;
	ld.shared.f32 	%f67, [%r8];
	add.s32 	%r47, %r5, %r45;
	ld.shared.f32 	%f68, [%r47];
	fma.rn.f32 	%f83, %f66, %f68, %f67;
	add.s32 	%r49, %r28, %r45;
	ld.shared.f32 	%f69, [%r49];
	mul.f32 	%f82, %f66, %f69;
	add.s32 	%r50, %r6, %r45;
	ld.shared.f32 	%f70, [%r50];
	mul.f32 	%f85, %f66, %f70;
	mov.f32 	%f84, 0f00000000;
	bra.uni 	$L__BB0_7;
$L__BB0_6:
	ld.shared.f32 	%f72, [%r9];
	neg.f32 	%f73, %f72;
	shl.b32 	%r51, %r57, 2;
	add.s32 	%r52, %r8, %r51;
	ld.shared.f32 	%f74, [%r52];
	div.rn.f32 	%f75, %f73, %f74;
	ld.shared.f32 	%f76, [%r8];
	add.s32 	%r53, %r7, %r51;
	ld.shared.f32 	%f77, [%r53];
	fma.rn.f32 	%f83, %f75, %f77, %f76;
	add.s32 	%r54, %r9, %r51;
	ld.shared.f32 	%f78, [%r54];
	mul.f32 	%f84, %f75, %f78;
	add.s32 	%r55, %r10, %r51;
	ld.shared.f32 	%f79, [%r55];
	mul.f32 	%f85, %f75, %f79;
	mov.f32 	%f82, 0f00000000;
$L__BB0_7:
	ld.shared.f32 	%f80, [%r10];
	add.f32 	%f81, %f85, %f80;
	bar.sync 	0;
	shl.b32 	%r57, %r57, 1;
	st.global.f32 	[%rd1], %f82;
	st.global.f32 	[%rd2], %f83;
	st.global.f32 	[%rd3], %f84;
	st.global.f32 	[%rd4], %f81;
	add.s32 	%r56, %r56, 1;
	setp.ne.s32 	%p8, %r56, 0;
	@%p8 bra 	$L__BB0_2;
$L__BB0_8:
	ret;

}


// ===== COMPILED SASS (sm_100) =====

	.target	sm_100

	.elftype	@"ET_EXEC"


//--------------------- .note.nv.tkinfo           --------------------------
	.section	.note.nv.tkinfo,"",@"SHT_NOTE"
	.sectionflags	@"SHF_NOTE_NV_TKINFO"
	.tkinfo
        /*0018*/ 	.word	0x00000002
        /*0030*/ 	.string	""
        /*0030*/ 	.string	"ptxas"
        /*0030*/ 	.string	"Cuda compilation tools, release 13.0, V13.0.88"
        /*0030*/ 	.string	"Build cuda_13.0.r13.0/compiler.36424714_0"
        /*0030*/ 	.string	"-arch sm_100 -m 64 "



//--------------------- .note.nv.cuinfo           --------------------------
	.section	.note.nv.cuinfo,"",@"SHT_NOTE"
	.sectionflags	@"SHF_NOTE_NV_CUINFO"
        /*0018*/ 	.short	0x0002
        /*001a*/ 	.short	0x0064
        /*001c*/ 	.short	0x0082
	.zero		2


//--------------------- .nv.info                  --------------------------
	.section	.nv.info,"",@"SHT_CUDA_INFO"
	.align	4


	//----- nvinfo : EIATTR_REGCOUNT
	.align		4
        /*0000*/ 	.byte	0x04, 0x2f
        /*0002*/ 	.short	(.L_1 - .L_0)
	.align		4
.L_0:
        /*0004*/ 	.word	index@(_Z14pcr_gpu_kernelPfS_S_S_jj)
        /*0008*/ 	.word	0x00000020


	//----- nvinfo : EIATTR_FRAME_SIZE
	.align		4
.L_1:
        /*000c*/ 	.byte	0x04, 0x11
        /*000e*/ 	.short	(.L_3 - .L_2)
	.align		4
.L_2:
        /*0010*/ 	.word	index@($__internal_0_$__cuda_sm3x_div_rn_noftz_f32_slowpath)
        /*0014*/ 	.word	0x00000000


	//----- nvinfo : EIATTR_FRAME_SIZE
	.align		4
.L_3:
        /*0018*/ 	.byte	0x04, 0x11
        /*001a*/ 	.short	(.L_5 - .L_4)
	.align		4
.L_4:
        /*001c*/ 	.word	index@(_Z14pcr_gpu_kernelPfS_S_S_jj)
        /*0020*/ 	.word	0x00000000


	//----- nvinfo : EIATTR_MIN_STACK_SIZE
	.align		4
.L_5:
        /*0024*/ 	.byte	0x04, 0x12
        /*0026*/ 	.short	(.L_7 - .L_6)
	.align		4
.L_6:
        /*0028*/ 	.word	index@(_Z14pcr_gpu_kernelPfS_S_S_jj)
        /*002c*/ 	.word	0x00000000
.L_7:


//--------------------- .nv.compat                --------------------------
	.section	.nv.compat,"",@"SHT_CUDA_COMPAT_INFO"
	.align	4
        /*0000*/ 	.byte	0x02, 0x09, 0x00, 0x00, 0x02, 0x02, 0x01, 0x00, 0x02, 0x05, 0x05, 0x00, 0x03, 0x07, 0x01, 0x01
        /*0010*/ 	.byte	0x02, 0x03, 0x00, 0x00, 0x02, 0x06, 0x01, 0x00, 0x04, 0x0b, 0x08, 0x00, 0x01, 0x00, 0x00, 0x00
        /*0020*/ 	.byte	0x00, 0x00, 0x00, 0x00


//--------------------- .nv.info._Z14pcr_gpu_kernelPfS_S_S_jj --------------------------
	.section	.nv.info._Z14pcr_gpu_kernelPfS_S_S_jj,"",@"SHT_CUDA_INFO"
	.sectionflags	@""
	.align	4


	//----- nvinfo : EIATTR_CUDA_API_VERSION
	.align		4
        /*0000*/ 	.byte	0x04, 0x37
        /*0002*/ 	.short	(.L_9 - .L_8)
.L_8:
        /*0004*/ 	.word	0x00000082


	//----- nvinfo : EIATTR_KPARAM_INFO
	.align		4
.L_9:
        /*0008*/ 	.byte	0x04, 0x17
        /*000a*/ 	.short	(.L_11 - .L_10)
.L_10:
        /*000c*/ 	.word	0x00000000
        /*0010*/ 	.short	0x0005
        /*0012*/ 	.short	0x0024
        /*0014*/ 	.byte	0x00, 0xf0, 0x11, 0x00


	//----- nvinfo : EIATTR_KPARAM_INFO
	.align		4
.L_11:
        /*0018*/ 	.byte	0x04, 0x17
        /*001a*/ 	.short	(.L_13 - .L_12)
.L_12:
        /*001c*/ 	.word	0x00000000
        /*0020*/ 	.short	0x0004
        /*0022*/ 	.short	0x0020
        /*0024*/ 	.byte	0x00, 0xf0, 0x11, 0x00


	//----- nvinfo : EIATTR_KPARAM_INFO
	.align		4
.L_13:
        /*0028*/ 	.byte	0x04, 0x17
        /*002a*/ 	.short	(.L_15 - .L_14)
.L_14:
        /*002c*/ 	.word	0x00000000
        /*0030*/ 	.short	0x0003
        /*0032*/ 	.short	0x0018
        /*0034*/ 	.byte	0x00, 0xf5, 0x21, 0x00


	//----- nvinfo : EIATTR_KPARAM_INFO
	.align		4
.L_15:
        /*0038*/ 	.byte	0x04, 0x17
        /*003a*/ 	.short	(.L_17 - .L_16)
.L_16:
        /*003c*/ 	.word	0x00000000
        /*0040*/ 	.short	0x0002
        /*0042*/ 	.short	0x0010
        /*0044*/ 	.byte	0x00, 0xf5, 0x21, 0x00


	//----- nvinfo : EIATTR_KPARAM_INFO
	.align		4
.L_17:
        /*0048*/ 	.byte	0x04, 0x17
        /*004a*/ 	.short	(.L_19 - .L_18)
.L_18:
        /*004c*/ 	.word	0x00000000
        /*0050*/ 	.short	0x0001
        /*0052*/ 	.short	0x0008
        /*0054*/ 	.byte	0x00, 0xf5, 0x21, 0x00


	//----- nvinfo : EIATTR_KPARAM_INFO
	.align		4
.L_19:
        /*0058*/ 	.byte	0x04, 0x17
        /*005a*/ 	.short	(.L_21 - .L_20)
.L_20:
        /*005c*/ 	.word	0x00000000
        /*0060*/ 	.short	0x0000
        /*0062*/ 	.short	0x0000
        /*0064*/ 	.byte	0x00, 0xf5, 0x21, 0x00


	//----- nvinfo : EIATTR_SPARSE_MMA_MASK
	.align		4
.L_21:
        /*0068*/ 	.byte	0x03, 0x50
        /*006a*/ 	.short	0x0000


	//----- nvinfo : EIATTR_MAXREG_COUNT
	.align		4
        /*006c*/ 	.byte	0x03, 0x1b
        /*006e*/ 	.short	0x00ff


	//----- nvinfo : EIATTR_NUM_BARRIERS
	.align		4
        /*0070*/ 	.byte	0x02, 0x4c
        /*0072*/ 	.byte	0x01
	.zero		1


	//----- nvinfo : EIATTR_MERCURY_ISA_VERSION
	.align		4
        /*0074*/ 	.byte	0x03, 0x5f
        /*0076*/ 	.short	0x0101


	//----- nvinfo : EIATTR_VRC_CTA_INIT_COUNT
	.align		4
        /*0078*/ 	.byte	0x02, 0x4a
	.zero		1
	.zero		1


	//----- nvinfo : EIATTR_EXIT_INSTR_OFFSETS
	.align		4
        /*007c*/ 	.byte	0x04, 0x1c
        /*007e*/ 	.short	(.L_23 - .L_22)


	//   ....[0]....
.L_22:
        /*0080*/ 	.word	0x00000260


	//   ....[1]....
        /*0084*/ 	.word	0x00000ce0


	//----- nvinfo : EIATTR_CRS_STACK_SIZE
	.align		4
.L_23:
        /*0088*/ 	.byte	0x04, 0x1e
        /*008a*/ 	.short	(.L_25 - .L_24)
.L_24:
        /*008c*/ 	.word	0x00000000


	//----- nvinfo : EIATTR_CBANK_PARAM_SIZE
	.align		4
.L_25:
        /*0090*/ 	.byte	0x03, 0x19
        /*0092*/ 	.short	0x0028


	//----- nvinfo : EIATTR_PARAM_CBANK
	.align		4
        /*0094*/ 	.byte	0x04, 0x0a
        /*0096*/ 	.short	(.L_27 - .L_26)
	.align		4
.L_26:
        /*0098*/ 	.word	index@(.nv.constant0._Z14pcr_gpu_kernelPfS_S_S_jj)
        /*009c*/ 	.short	0x0380
        /*009e*/ 	.short	0x0028


	//----- nvinfo : EIATTR_SW_WAR
	.align		4
.L_27:
        /*00a0*/ 	.byte	0x04, 0x36
        /*00a2*/ 	.short	(.L_29 - .L_28)
.L_28:
        /*00a4*/ 	.word	0x00000008
.L_29:


//--------------------- .nv.callgraph             --------------------------
	.section	.nv.callgraph,"",@"SHT_CUDA_CALLGRAPH"
	.align	4
	.sectionentsize	8
	.align		4
        /*0000*/ 	.word	0x00000000
	.align		4
        /*0004*/ 	.word	0xffffffff
	.align		4
        /*0008*/ 	.word	0x00000000
	.align		4
        /*000c*/ 	.word	0xfffffffe
	.align		4
        /*0010*/ 	.word	0x00000000
	.align		4
        /*0014*/ 	.word	0xfffffffd
	.align		4
        /*0018*/ 	.word	0x00000000
	.align		4
        /*001c*/ 	.word	0xfffffffc


//--------------------- .text._Z14pcr_gpu_kernelPfS_S_S_jj --------------------------
	.section	.text._Z14pcr_gpu_kernelPfS_S_S_jj,"ax",@progbits
	.align	128
        .global         _Z14pcr_gpu_kernelPfS_S_S_jj
        .type           _Z14pcr_gpu_kernelPfS_S_S_jj,@function
        .size           _Z14pcr_gpu_kernelPfS_S_S_jj,(.L_x_25 - _Z14pcr_gpu_kernelPfS_S_S_jj)
        .other          _Z14pcr_gpu_kernelPfS_S_S_jj,@"STO_CUDA_ENTRY STV_DEFAULT"
_Z14pcr_gpu_kernelPfS_S_S_jj:
.text._Z14pcr_gpu_kernelPfS_S_S_jj:
[----:B------:R-:W-:Y:S01]  /*0000*/  LDC R1, c[0x0][0x37c] ;  /* 0x0000df00ff017b82 */ /* 0x000fe20000000800 */
[----:B------:R-:W0:Y:S01]  /*0010*/  LDCU.64 UR6, c[0x0][0x3a0] ;  /* 0x00007400ff0677ac */ /* 0x000e220008000a00 */
[----:B------:R-:W-:Y:S01]  /*0020*/  HFMA2 R5, -RZ, RZ, 1.443359375, -0.2030029296875 ;  /* 0x3dc6b27fff057431 */ /* 0x000fe200000001ff */
[----:B------:R-:W1:Y:S01]  /*0030*/  S2R R19, SR_TID.Y ;  /* 0x0000000000137919 */ /* 0x000e620000002200 */
[----:B------:R-:W1:Y:S01]  /*0040*/  LDCU UR5, c[0x0][0x364] ;  /* 0x00006c80ff0577ac */ /* 0x000e620008000800 */
[----:B0-----:R-:W-:Y:S01]  /*0050*/  I2FP.F32.U32 R0, UR7 ;  /* 0x0000000700007c45 */ /* 0x001fe20008201000 */
[----:B------:R-:W-:Y:S02]  /*0060*/  UIMAD UR4, UR7, UR6, URZ ;  /* 0x00000006070472a4 */ /* 0x000fe4000f8e02ff */
[----:B------:R-:W-:Y:S02]  /*0070*/  ISETP.NE.AND P1, PT, RZ, UR7, PT ;  /* 0x00000007ff007c0c */ /* 0x000fe4000bf25270 */
[C---:B------:R-:W-:Y:S01]  /*0080*/  ISETP.GT.U32.AND P0, PT, R0.reuse, 0x7f7fffff, PT ;  /* 0x7f7fffff0000780c */ /* 0x040fe20003f04070 */
[----:B------:R-:W-:-:S05]  /*0090*/  VIADD R2, R0, 0xc0cafb0d ;  /* 0xc0cafb0d00027836 */ /* 0x000fca0000000000 */
[----:B------:R-:W-:-:S05]  /*00a0*/  LOP3.LUT R3, R2, 0xff800000, RZ, 0xc0, !PT ;  /* 0xff80000002037812 */ /* 0x000fca00078ec0ff */
[----:B------:R-:W-:Y:S01]  /*00b0*/  IMAD.IADD R2, R0, 0x1, -R3 ;  /* 0x0000000100027824 */ /* 0x000fe200078e0a03 */
[----:B------:R-:W-:-:S03]  /*00c0*/  I2FP.F32.S32 R3, R3 ;  /* 0x0000000300037245 */ /* 0x000fc60000201400 */
[----:B------:R-:W-:Y:S01]  /*00d0*/  FADD R4, R2, -1 ;  /* 0xbf80000002047421 */ /* 0x000fe20000000000 */
[----:B------:R-:W-:-:S03]  /*00e0*/  FSEL R2, RZ, -23, P1 ;  /* 0xc1b80000ff027808 */ /* 0x000fc60000800000 */
[C---:B------:R-:W-:Y:S02]  /*00f0*/  FFMA R5, R4.reuse, R5, -0.16845393180847167969 ;  /* 0xbe2c7f3004057423 */ /* 0x040fe40000000005 */
[----:B------:R-:W-:Y:S01]  /*0100*/  FFMA R2, R3, 1.1920928955078125e-07, R2 ;  /* 0x3400000003027823 */ /* 0x000fe20000000002 */
[----:B------:R-:W-:Y:S02]  /*0110*/  IMAD.MOV.U32 R3, RZ, RZ, 0x7f800000 ;  /* 0x7f800000ff037424 */ /* 0x000fe400078e00ff */
[----:B------:R-:W-:-:S04]  /*0120*/  FFMA R5, R4, R5, 0.1716887056827545166 ;  /* 0x3e2fcf2a04057423 */ /* 0x000fc80000000005 */
[----:B------:R-:W-:-:S04]  /*0130*/  FFMA R5, R4, R5, -0.17900948226451873779 ;  /* 0xbe374e4304057423 */ /* 0x000fc80000000005 */
[----:B------:R-:W-:-:S04]  /*0140*/  FFMA R5, R4, R5, 0.20512372255325317383 ;  /* 0x3e520bf404057423 */ /* 0x000fc80000000005 */
[----:B------:R-:W-:-:S04]  /*0150*/  FFMA R5, R4, R5, -0.24046532809734344482 ;  /* 0xbe763c8b04057423 */ /* 0x000fc80000000005 */
[----:B------:R-:W-:-:S04]  /*0160*/  FFMA R5, R4, R5, 0.28857114911079406738 ;  /* 0x3e93bf9904057423 */ /* 0x000fc80000000005 */
[----:B------:R-:W-:-:S04]  /*0170*/  FFMA R5, R4, R5, -0.36067417263984680176 ;  /* 0xbeb8aa4904057423 */ /* 0x000fc80000000005 */
[----:B------:R-:W-:-:S04]  /*0180*/  FFMA R5, R4, R5, 0.48089820146560668945 ;  /* 0x3ef6384a04057423 */ /* 0x000fc80000000005 */
[----:B------:R-:W-:-:S04]  /*0190*/  FFMA R5, R4, R5, -0.72134751081466674805 ;  /* 0xbf38aa3b04057423 */ /* 0x000fc80000000005 */
[----:B------:R-:W-:-:S04]  /*01a0*/  FMUL R5, R4, R5 ;  /* 0x0000000504057220 */ /* 0x000fc80000400000 */
[----:B------:R-:W-:-:S04]  /*01b0*/  FMUL R5, R4, R5 ;  /* 0x0000000504057220 */ /* 0x000fc80000400000 */
[----:B------:R-:W-:Y:S02]  /*01c0*/  FFMA R5, R4, 1.4426950216293334961, R5 ;  /* 0x3fb8aa3b04057823 */ /* 0x000fe40000000005 */
[----:B------:R-:W1:Y:S02]  /*01d0*/  S2R R4, SR_CTAID.Y ;  /* 0x0000000000047919 */ /* 0x000e640000002600 */
[----:B------:R-:W-:Y:S01]  /*01e0*/  FADD R2, R2, R5 ;  /* 0x0000000502027221 */ /* 0x000fe20000000000 */
[----:B------:R-:W-:-:S06]  /*01f0*/  @P0 FFMA R2, R0, R3, +INF ;  /* 0x7f80000000020423 */ /* 0x000fcc0000000003 */
[----:B------:R-:W0:Y:S02]  /*0200*/  FRND.FLOOR R2, R2 ;  /* 0x0000000200027307 */ /* 0x000e240000205000 */
[----:B0-----:R-:W-:-:S06]  /*0210*/  FSEL R0, R2, -INF , P1 ;  /* 0xff80000002007808 */ /* 0x001fcc0000800000 */
[----:B------:R-:W0:Y:S01]  /*0220*/  F2I.U32.TRUNC.NTZ R0, R0 ;  /* 0x0000000000007305 */ /* 0x000e22000020f000 */
[----:B-1----:R-:W-:Y:S01]  /*0230*/  IMAD R13, R4, UR5, R19 ;  /* 0x00000005040d7c24 */ /* 0x002fe2000f8e0213 */
[----:B0-----:R-:W-:-:S04]  /*0240*/  ISETP.NE.AND P0, PT, R0, RZ, PT ;  /* 0x000000ff0000720c */ /* 0x001fc80003f05270 */
[----:B------:R-:W-:-:S13]  /*0250*/  ISETP.GE.U32.OR P0, PT, R13, UR4, !P0 ;  /* 0x000000040d007c0c */ /* 0x000fda000c706470 */
[----:B------:R-:W-:Y:S05]  /*0260*/  @P0 EXIT ;  /* 0x000000000000094d */ /* 0x000fea0003800000 */
[----:B------:R-:W0:Y:S01]  /*0270*/  LDC.64 R10, c[0x0][0x398] ;  /* 0x0000e600ff0a7b82 */ /* 0x000e220000000a00 */
[----:B------:R-:W1:Y:S07]  /*0280*/  LDCU.64 UR10, c[0x0][0x358] ;  /* 0x00006b00ff0a77ac */ /* 0x000e6e0008000a00 */
[----:B------:R-:W2:Y:S01]  /*0290*/  S2UR UR5, SR_CgaCtaId ;  /* 0x00000000000579c3 */ /* 0x000ea20000008800 */
[----:B------:R-:W-:Y:S01]  /*02a0*/  UMOV UR4, 0x400 ;  /* 0x0000040000047882 */ /* 0x000fe20000000000 */
[----:B------:R-:W3:Y:S06]  /*02b0*/  LDCU UR9, c[0x0][0x3a4] ;  /* 0x00007480ff0977ac */ /* 0x000eec0008000800 */
[----:B------:R-:W4:Y:S01]  /*02c0*/  LDC.64 R8, c[0x0][0x380] ;  /* 0x0000e000ff087b82 */ /* 0x000f220000000a00 */
[----:B0-----:R-:W-:-:S07]  /*02d0*/  IMAD.WIDE.U32 R10, R13, 0x4, R10 ;  /* 0x000000040d0a7825 */ /* 0x001fce00078e000a */
[----:B------:R-:W0:Y:S01]  /*02e0*/  LDC.64 R6, c[0x0][0x388] ;  /* 0x0000e200ff067b82 */ /* 0x000e220000000a00 */
[----:B-1----:R1:W5:Y:S01]  /*02f0*/  LDG.E R3, desc[UR10][R10.64] ;  /* 0x0000000a0a037981 */ /* 0x002362000c1e1900 */
[----:B------:R-:W-:Y:S01]  /*0300*/  IADD3 R17, PT, PT, -R0, RZ, RZ ;  /* 0x000000ff00117210 */ /* 0x000fe20007ffe1ff */
[----:B------:R-:W-:Y:S01]  /*0310*/  IMAD.MOV.U32 R16, RZ, RZ, 0x1 ;  /* 0x00000001ff107424 */ /* 0x000fe200078e00ff */
[----:B--2---:R-:W-:-:S04]  /*0320*/  ULEA UR4, UR5, UR4, 0x18 ;  /* 0x0000000405047291 */ /* 0x004fc8000f8ec0ff */
[----:B------:R-:W2:Y:S01]  /*0330*/  LDC.64 R4, c[0x0][0x390] ;  /* 0x0000e400ff047b82 */ /* 0x000ea20000000a00 */
[----:B------:R-:W-:Y:S02]  /*0340*/  ULEA UR6, UR7, UR4, 0x2 ;  /* 0x0000000407067291 */ /* 0x000fe4000f8e10ff */
[----:B------:R-:W-:Y:S02]  /*0350*/  LEA R15, R19, UR4, 0x2 ;  /* 0x00000004130f7c11 */ /* 0x000fe4000f8e10ff */
[----:B------:R-:W-:Y:S01]  /*0360*/  ULEA UR8, UR7, UR6, 0x2 ;  /* 0x0000000607087291 */ /* 0x000fe2000f8e10ff */
[----:B----4-:R-:W-:Y:S01]  /*0370*/  IMAD.WIDE.U32 R8, R13, 0x4, R8 ;  /* 0x000000040d087825 */ /* 0x010fe200078e0008 */
[----:B------:R-:W-:Y:S02]  /*0380*/  LEA R14, R19, UR6, 0x2 ;  /* 0x00000006130e7c11 */ /* 0x000fe4000f8e10ff */
[----:B------:R-:W-:Y:S01]  /*0390*/  ULEA UR5, UR7, UR8, 0x2 ;  /* 0x0000000807057291 */ /* 0x000fe2000f8e10ff */
[----:B0-----:R-:W-:-:S05]  /*03a0*/  IMAD.WIDE.U32 R6, R13, 0x4, R6 ;  /* 0x000000040d067825 */ /* 0x001fca00078e0006 */
[----:B------:R-:W-:Y:S01]  /*03b0*/  LEA R12, R19, UR5, 0x2 ;  /* 0x00000005130c7c11 */ /* 0x000fe2000f8e10ff */
[----:B--2---:R-:W-:Y:S01]  /*03c0*/  IMAD.WIDE.U32 R4, R13, 0x4, R4 ;  /* 0x000000040d047825 */ /* 0x004fe200078e0004 */
[----:B-1-3--:R-:W-:-:S07]  /*03d0*/  LEA R13, R19, UR8, 0x2 ;  /* 0x00000008130d7c11 */ /* 0x00afce000f8e10ff */
.L_x_12:
[----:B------:R-:W2:Y:S04]  /*03e0*/  LDG.E R0, desc[UR10][R8.64] ;  /* 0x0000000a08007981 */ /* 0x000ea8000c1e1900 */
[----:B-1----:R-:W3:Y:S04]  /*03f0*/  LDG.E R21, desc[UR10][R6.64] ;  /* 0x0000000a06157981 */ /* 0x002ee8000c1e1900 */
[----:B------:R-:W4:Y:S01]  /*0400*/  LDG.E R2, desc[UR10][R4.64] ;  /* 0x0000000a04027981 */ /* 0x000f22000c1e1900 */
[----:B------:R-:W-:Y:S01]  /*0410*/  ISETP.GE.U32.AND P0, PT, R19, R16, PT ;  /* 0x000000101300720c */ /* 0x000fe20003f06070 */
[----:B------:R-:W-:Y:S02]  /*0420*/  BSSY.RECONVERGENT B0, `(.L_x_0) ;  /* 0x0000080000007945 */ /* 0x000fe40003800200 */
[----:B--2---:R0:W-:Y:S04]  /*0430*/  STS [R15], R0 ;  /* 0x000000000f007388 */ /* 0x0041e80000000800 */
[----:B---3--:R0:W-:Y:S04]  /*0440*/  STS [R14], R21 ;  /* 0x000000150e007388 */ /* 0x0081e80000000800 */
[----:B----4-:R0:W-:Y:S04]  /*0450*/  STS [R13], R2 ;  /* 0x000000020d007388 */ /* 0x0101e80000000800 */
[----:B-----5:R0:W-:Y:S01]  /*0460*/  STS [R12], R3 ;  /* 0x000000030c007388 */ /* 0x0201e20000000800 */
[----:B------:R-:W-:Y:S06]  /*0470*/  BAR.SYNC.DEFER_BLOCKING 0x0 ;  /* 0x0000000000007b1d */ /* 0x000fec0000010000 */
[----:B------:R-:W-:Y:S05]  /*0480*/  @!P0 BRA `(.L_x_1) ;  /* 0x0000000400708947 */ /* 0x000fea0003800000 */
[----:B0-----:R-:W-:-:S04]  /*0490*/  LOP3.LUT R0, RZ, R16, RZ, 0x33, !PT ;  /* 0x00000010ff007212 */ /* 0x001fc800078e33ff */
[----:B------:R-:W-:-:S04]  /*04a0*/  IADD3 R0, PT, PT, R0, UR9, RZ ;  /* 0x0000000900007c10 */ /* 0x000fc8000fffe0ff */
[----:B------:R-:W-:-:S13]  /*04b0*/  ISETP.GT.U32.AND P0, PT, R19, R0, PT ;  /* 0x000000001300720c */ /* 0x000fda0003f04070 */
[----:B------:R-:W-:Y:S05]  /*04c0*/  @P0 BRA `(.L_x_2) ;  /* 0x0000000000e40947 */ /* 0x000fea0003800000 */
[----:B------:R-:W-:Y:S01]  /*04d0*/  IMAD.IADD R20, R19, 0x1, -R16 ;  /* 0x0000000113147824 */ /* 0x000fe200078e0a10 */
[----:B------:R-:W-:Y:S01]  /*04e0*/  LDS R0, [R15] ;  /* 0x000000000f007984 */ /* 0x000fe20000000800 */
[----:B------:R-:W-:Y:S03]  /*04f0*/  BSSY.RECONVERGENT B1, `(.L_x_3) ;  /* 0x0000010000017945 */ /* 0x000fe60003800200 */
[----:B------:R-:W-:-:S05]  /*0500*/  LEA R2, R20, UR6, 0x2 ;  /* 0x0000000614027c11 */ /* 0x000fca000f8e10ff */
[----:B------:R-:W0:Y:S02]  /*0510*/  LDS R23, [R2] ;  /* 0x0000000002177984 */ /* 0x000e240000000800 */
[----:B0-----:R-:W0:Y:S08]  /*0520*/  MUFU.RCP R3, R23 ;  /* 0x0000001700037308 */ /* 0x001e300000001000 */
[----:B------:R-:W1:Y:S01]  /*0530*/  FCHK P0, -R0, R23 ;  /* 0x0000001700007302 */ /* 0x000e620000000100 */
[----:B0-----:R-:W-:-:S04]  /*0540*/  FFMA R18, -R23, R3, 1 ;  /* 0x3f80000017127423 */ /* 0x001fc80000000103 */
[----:B------:R-:W-:-:S04]  /*0550*/  FFMA R3, R3, R18, R3 ;  /* 0x0000001203037223 */ /* 0x000fc80000000003 */
[----:B------:R-:W-:-:S04]  /*0560*/  FFMA R18, -R0, R3, RZ ;  /* 0x0000000300127223 */ /* 0x000fc800000001ff */
[----:B------:R-:W-:-:S04]  /*0570*/  FFMA R21, -R23, R18, -R0 ;  /* 0x0000001217157223 */ /* 0x000fc80000000900 */
[----:B------:R-:W-:Y:S01]  /*0580*/  FFMA R18, R3, R21, R18 ;  /* 0x0000001503127223 */ /* 0x000fe20000000012 */
[----:B-1----:R-:W-:Y:S06]  /*0590*/  @!P0 BRA `(.L_x_4) ;  /* 0x0000000000148947 */ /* 0x002fec0003800000 */
[----:B------:R-:W-:Y:S01]  /*05a0*/  FADD R0, -R0, -RZ ;  /* 0x800000ff00007221 */ /* 0x000fe20000000100 */
[----:B------:R-:W-:Y:S02]  /*05b0*/  MOV R3, R23 ;  /* 0x0000001700037202 */ /* 0x000fe40000000f00 */
[----:B------:R-:W-:-:S07]  /*05c0*/  MOV R2, 0x5e0 ;  /* 0x000005e000027802 */ /* 0x000fce0000000f00 */
[----:B------:R-:W-:Y:S05]  /*05d0*/  CALL.REL.NOINC `($__internal_0_$__cuda_sm3x_div_rn_noftz_f32_slowpath) ;  /* 0x0000000400c47944 */ /* 0x000fea0003c00000 */
[----:B------:R-:W-:-:S07]  /*05e0*/  IMAD.MOV.U32 R18, RZ, RZ, R0 ;  /* 0x000000ffff127224 */ /* 0x000fce00078e0000 */
.L_x_4:
[----:B------:R-:W-:Y:S05]  /*05f0*/  BSYNC.RECONVERGENT B1 ;  /* 0x0000000000017941 */ /* 0x000fea0003800200 */
.L_x_3:
[----:B------:R-:W-:Y:S01]  /*0600*/  LEA R3, R16, R14, 0x2 ;  /* 0x0000000e10037211 */ /* 0x000fe200078e10ff */
[----:B------:R-:W-:Y:S01]  /*0610*/  LDS R0, [R13] ;  /* 0x000000000d007984 */ /* 0x000fe20000000800 */
[----:B------:R-:W-:Y:S04]  /*0620*/  BSSY.RECONVERGENT B1, `(.L_x_5) ;  /* 0x000000e000017945 */ /* 0x000fe80003800200 */
        /* <DEDUP_REMOVED lines=10> */
[----:B------:R-:W-:-:S07]  /*06d0*/  MOV R2, 0x6f0 ;  /* 0x000006f000027802 */ /* 0x000fce0000000f00 */
[----:B------:R-:W-:Y:S05]  /*06e0*/  CALL.REL.NOINC `($__internal_0_$__cuda_sm3x_div_rn_noftz_f32_slowpath) ;  /* 0x0000000400807944 */ /* 0x000fea0003c00000 */
[----:B------:R-:W-:-:S07]  /*06f0*/  IMAD.MOV.U32 R2, RZ, RZ, R0 ;  /* 0x000000ffff027224 */ /* 0x000fce00078e0000 */
.L_x_6:
[----:B------:R-:W-:Y:S05]  /*0700*/  BSYNC.RECONVERGENT B1 ;  /* 0x0000000000017941 */ /* 0x000fea0003800200 */
.L_x_5:
[C---:B------:R-:W-:Y:S01]  /*0710*/  LEA R3, R16.reuse, R15, 0x2 ;  /* 0x0000000f10037211 */ /* 0x040fe200078e10ff */
[----:B------:R-:W-:Y:S01]  /*0720*/  IMAD R28, R16, 0x4, R12 ;  /* 0x00000004101c7824 */ /* 0x000fe200078e020c */
[C---:B------:R-:W-:Y:S01]  /*0730*/  LEA R21, R20.reuse, UR8, 0x2 ;  /* 0x0000000814157c11 */ /* 0x040fe2000f8e10ff */
[----:B------:R-:W-:Y:S01]  /*0740*/  LDS R0, [R14] ;  /* 0x000000000e007984 */ /* 0x000fe20000000800 */
[----:B------:R-:W-:Y:S02]  /*0750*/  LEA R22, R20, UR4, 0x2 ;  /* 0x0000000414167c11 */ /* 0x000fe4000f8e10ff */
[----:B------:R-:W-:Y:S01]  /*0760*/  LEA R24, R16, R13, 0x2 ;  /* 0x0000000d10187211 */ /* 0x000fe200078e10ff */
[----:B------:R-:W0:Y:S01]  /*0770*/  LDS R3, [R3] ;  /* 0x0000000003037984 */ /* 0x000e220000000800 */
[----:B------:R-:W-:-:S03]  /*0780*/  LEA R26, R20, UR5, 0x2 ;  /* 0x00000005141a7c11 */ /* 0x000fc6000f8e10ff */
[----:B------:R-:W1:Y:S04]  /*0790*/  LDS R29, [R28] ;  /* 0x000000001c1d7984 */ /* 0x000e680000000800 */
[----:B------:R-:W2:Y:S04]  /*07a0*/  LDS R21, [R21] ;  /* 0x0000000015157984 */ /* 0x000ea80000000800 */
[----:B------:R-:W3:Y:S04]  /*07b0*/  LDS R23, [R22] ;  /* 0x0000000016177984 */ /* 0x000ee80000000800 */
[----:B------:R-:W4:Y:S04]  /*07c0*/  LDS R25, [R24] ;  /* 0x0000000018197984 */ /* 0x000f280000000800 */
[----:B------:R-:W5:Y:S01]  /*07d0*/  LDS R27, [R26] ;  /* 0x000000001a1b7984 */ /* 0x000f620000000800 */
[-C--:B0-----:R-:W-:Y:S01]  /*07e0*/  FMUL R20, R3, R2.reuse ;  /* 0x0000000203147220 */ /* 0x081fe20000400000 */
[----:B-1----:R-:W-:-:S03]  /*07f0*/  FMUL R29, R29, R2 ;  /* 0x000000021d1d7220 */ /* 0x002fc60000400000 */
[-C--:B--2---:R-:W-:Y:S01]  /*0800*/  FFMA R3, R21, R18.reuse, R20 ;  /* 0x0000001215037223 */ /* 0x084fe20000000014 */
[----:B---3--:R-:W-:-:S03]  /*0810*/  FMUL R23, R23, R18 ;  /* 0x0000001217177220 */ /* 0x008fc60000400000 */
[----:B------:R-:W-:Y:S01]  /*0820*/  FADD R21, R0, R3 ;  /* 0x0000000300157221 */ /* 0x000fe20000000000 */
[----:B----4-:R-:W-:Y:S01]  /*0830*/  FMUL R25, R25, R2 ;  /* 0x0000000219197220 */ /* 0x010fe20000400000 */
[----:B-----5:R-:W-:Y:S01]  /*0840*/  FFMA R18, R27, R18, R29 ;  /* 0x000000121b127223 */ /* 0x020fe2000000001d */
[----:B------:R-:W-:Y:S06]  /*0850*/  BRA `(.L_x_7) ;  /* 0x0000000000f07947 */ /* 0x000fec0003800000 */
.L_x_2:
        /* <DEDUP_REMOVED lines=18> */
.L_x_9:
[----:B------:R-:W-:Y:S05]  /*0980*/  BSYNC.RECONVERGENT B1 ;  /* 0x0000000000017941 */ /* 0x000fea0003800200 */
.L_x_8:
[C---:B------:R-:W-:Y:S01]  /*0990*/  LEA R20, R18.reuse, UR4, 0x2 ;  /* 0x0000000412147c11 */ /* 0x040fe2000f8e10ff */
[----:B------:R-:W-:Y:S01]  /*09a0*/  LDS R0, [R14] ;  /* 0x000000000e007984 */ /* 0x000fe20000000800 */
[C---:B------:R-:W-:Y:S01]  /*09b0*/  LEA R22, R18.reuse, UR5, 0x2 ;  /* 0x0000000512167c11 */ /* 0x040fe2000f8e10ff */
[----:B------:R-:W-:Y:S01]  /*09c0*/  HFMA2 R25, -RZ, RZ, 0, 0 ;  /* 0x00000000ff197431 */ /* 0x000fe200000001ff */
[----:B------:R-:W-:Y:S02]  /*09d0*/  LEA R2, R18, UR8, 0x2 ;  /* 0x0000000812027c11 */ /* 0x000fe4000f8e10ff */
[----:B------:R-:W0:Y:S04]  /*09e0*/  LDS R20, [R20] ;  /* 0x0000000014147984 */ /* 0x000e280000000800 */
[----:B------:R-:W1:Y:S04]  /*09f0*/  LDS R21, [R2] ;  /* 0x0000000002157984 */ /* 0x000e680000000800 */
[----:B------:R-:W2:Y:S01]  /*0a00*/  LDS R22, [R22] ;  /* 0x0000000016167984 */ /* 0x000ea20000000800 */
[-C--:B0-----:R-:W-:Y:S01]  /*0a10*/  FMUL R23, R20, R3.reuse ;  /* 0x0000000314177220 */ /* 0x081fe20000400000 */
[-C--:B-1----:R-:W-:Y:S01]  /*0a20*/  FFMA R21, R21, R3.reuse, R0 ;  /* 0x0000000315157223 */ /* 0x082fe20000000000 */
[----:B--2---:R-:W-:Y:S01]  /*0a30*/  FMUL R18, R22, R3 ;  /* 0x0000000316127220 */ /* 0x004fe20000400000 */
[----:B------:R-:W-:Y:S06]  /*0a40*/  BRA `(.L_x_7) ;  /* 0x0000000000747947 */ /* 0x000fec0003800000 */
.L_x_1:
[----:B0-----:R-:W-:Y:S01]  /*0a50*/  IMAD R21, R16, 0x4, R14 ;  /* 0x0000000410157824 */ /* 0x001fe200078e020e */
        /* <DEDUP_REMOVED lines=16> */
.L_x_11:
[----:B------:R-:W-:Y:S05]  /*0b60*/  BSYNC.RECONVERGENT B1 ;  /* 0x0000000000017941 */ /* 0x000fea0003800200 */
.L_x_10:
[C---:B------:R-:W-:Y:S01]  /*0b70*/  LEA R0, R16.reuse, R15, 0x2 ;  /* 0x0000000f10007211 */ /* 0x040fe200078e10ff */
[C---:B------:R-:W-:Y:S01]  /*0b80*/  IMAD R2, R16.reuse, 0x4, R13 ;  /* 0x0000000410027824 */ /* 0x040fe200078e020d */
[----:B------:R-:W-:Y:S01]  /*0b90*/  LEA R3, R16, R12, 0x2 ;  /* 0x0000000c10037211 */ /* 0x000fe200078e10ff */
[----:B------:R-:W-:Y:S01]  /*0ba0*/  LDS R21, [R14] ;  /* 0x000000000e157984 */ /* 0x000fe20000000800 */
[----:B------:R-:W-:-:S03]  /*0bb0*/  IMAD.MOV.U32 R23, RZ, RZ, RZ ;  /* 0x000000ffff177224 */ /* 0x000fc600078e00ff */
[----:B------:R-:W0:Y:S04]  /*0bc0*/  LDS R0, [R0] ;  /* 0x0000000000007984 */ /* 0x000e280000000800 */
[----:B------:R-:W1:Y:S04]  /*0bd0*/  LDS R25, [R2] ;  /* 0x0000000002197984 */ /* 0x000e680000000800 */
[----:B------:R-:W2:Y:S01]  /*0be0*/  LDS R3, [R3] ;  /* 0x0000000003037984 */ /* 0x000ea20000000800 */
[-C--:B0-----:R-:W-:Y:S01]  /*0bf0*/  FFMA R21, R0, R18.reuse, R21 ;  /* 0x0000001200157223 */ /* 0x081fe20000000015 */
[-C--:B-1----:R-:W-:Y:S01]  /*0c00*/  FMUL R25, R25, R18.reuse ;  /* 0x0000001219197220 */ /* 0x082fe20000400000 */
[----:B--2---:R-:W-:-:S07]  /*0c10*/  FMUL R18, R3, R18 ;  /* 0x0000001203127220 */ /* 0x004fce0000400000 */
.L_x_7:
[----:B------:R-:W-:Y:S05]  /*0c20*/  BSYNC.RECONVERGENT B0 ;  /* 0x0000000000007941 */ /* 0x000fea0003800200 */
.L_x_0:
[----:B------:R-:W0:Y:S01]  /*0c30*/  LDS R3, [R12] ;  /* 0x000000000c037984 */ /* 0x000e220000000800 */
[----:B------:R-:W-:Y:S01]  /*0c40*/  IADD3 R17, PT, PT, R17, 0x1, RZ ;  /* 0x0000000111117810 */ /* 0x000fe20007ffe0ff */
[----:B------:R-:W-:Y:S01]  /*0c50*/  IMAD.SHL.U32 R16, R16, 0x2, RZ ;  /* 0x0000000210107824 */ /* 0x000fe200078e00ff */
[----:B------:R-:W-:Y:S02]  /*0c60*/  BAR.SYNC.DEFER_BLOCKING 0x0 ;  /* 0x0000000000007b1d */ /* 0x000fe40000010000 */
[----:B------:R-:W-:-:S04]  /*0c70*/  ISETP.NE.AND P0, PT, R17, RZ, PT ;  /* 0x000000ff1100720c */ /* 0x000fc80003f05270 */
[----:B------:R1:W-:Y:S04]  /*0c80*/  STG.E desc[UR10][R8.64], R23 ;  /* 0x0000001708007986 */ /* 0x0003e8000c10190a */
[----:B------:R1:W-:Y:S04]  /*0c90*/  STG.E desc[UR10][R6.64], R21 ;  /* 0x0000001506007986 */ /* 0x0003e8000c10190a */
[----:B------:R1:W-:Y:S01]  /*0ca0*/  STG.E desc[UR10][R4.64], R25 ;  /* 0x0000001904007986 */ /* 0x0003e2000c10190a */
[----:B0-----:R-:W-:-:S05]  /*0cb0*/  FADD R3, R3, R18 ;  /* 0x0000001203037221 */ /* 0x001fca0000000000 */
[----:B------:R1:W-:Y:S01]  /*0cc0*/  STG.E desc[UR10][R10.64], R3 ;  /* 0x000000030a007986 */ /* 0x0003e2000c10190a */
[----:B------:R-:W-:Y:S05]  /*0cd0*/  @P0 BRA `(.L_x_12) ;  /* 0xfffffff400c00947 */ /* 0x000fea000383ffff */
[----:B------:R-:W-:Y:S05]  /*0ce0*/  EXIT ;  /* 0x000000000000794d */ /* 0x000fea0003800000 */
        .weak           $__internal_0_$__cuda_sm3x_div_rn_noftz_f32_slowpath
        .type           $__internal_0_$__cuda_sm3x_div_rn_noftz_f32_slowpath,@function
        .size           $__internal_0_$__cuda_sm3x_div_rn_noftz_f32_slowpath,(.L_x_25 - $__internal_0_$__cuda_sm3x_div_rn_noftz_f32_slowpath)
$__internal_0_$__cuda_sm3x_div_rn_noftz_f32_slowpath:
[----:B------:R-:W-:Y:S01]  /*0cf0*/  SHF.R.U32.HI R21, RZ, 0x17, R3 ;  /* 0x00000017ff157819 */ /* 0x000fe20000011603 */
[----:B------:R-:W-:Y:S01]  /*0d00*/  BSSY.RECONVERGENT B2, `(.L_x_13) ;  /* 0x0000062000027945 */ /* 0x000fe20003800200 */
[----:B------:R-:W-:Y:S02]  /*0d10*/  SHF.R.U32.HI R23, RZ, 0x17, R0 ;  /* 0x00000017ff177819 */ /* 0x000fe40000011600 */
[----:B------:R-:W-:Y:S02]  /*0d20*/  LOP3.LUT R21, R21, 0xff, RZ, 0xc0, !PT ;  /* 0x000000ff15157812 */ /* 0x000fe400078ec0ff */
[----:B------:R-:W-:Y:S02]  /*0d30*/  LOP3.LUT R23, R23, 0xff, RZ, 0xc0, !PT ;  /* 0x000000ff17177812 */ /* 0x000fe400078ec0ff */
[----:B------:R-:W-:-:S03]  /*0d40*/  IADD3 R25, PT, PT, R21, -0x1, RZ ;  /* 0xffffffff15197810 */ /* 0x000fc60007ffe0ff */
[----:B------:R-:W-:Y:S01]  /*0d50*/  VIADD R24, R23, 0xffffffff ;  /* 0xffffffff17187836 */ /* 0x000fe20000000000 */
[----:B------:R-:W-:-:S04]  /*0d60*/  ISETP.GT.U32.AND P0, PT, R25, 0xfd, PT ;  /* 0x000000fd1900780c */ /* 0x000fc80003f04070 */
[----:B------:R-:W-:-:S13]  /*0d70*/  ISETP.GT.U32.OR P0, PT, R24, 0xfd, P0 ;  /* 0x000000fd1800780c */ /* 0x000fda0000704470 */
[----:B------:R-:W-:Y:S01]  /*0d80*/  @!P0 MOV R22, RZ ;  /* 0x000000ff00168202 */ /* 0x000fe20000000f00 */
[----:B------:R-:W-:Y:S06]  /*0d90*/  @!P0 BRA `(.L_x_14) ;  /* 0x00000000005c8947 */ /* 0x000fec0003800000 */
[----:B------:R-:W-:Y:S02]  /*0da0*/  FSETP.GTU.FTZ.AND P0, PT, |R0|, +INF , PT ;  /* 0x7f8000000000780b */ /* 0x000fe40003f1c200 */
[----:B------:R-:W-:-:S04]  /*0db0*/  FSETP.GTU.FTZ.AND P1, PT, |R3|, +INF , PT ;  /* 0x7f8000000300780b */ /* 0x000fc80003f3c200 */
[----:B------:R-:W-:-:S13]  /*0dc0*/  PLOP3.LUT P0, PT, P0, P1, PT, 0xf8, 0x8f ;  /* 0x00000000008f781c */ /* 0x000fda0000703f70 */
[----:B------:R-:W-:Y:S05]  /*0dd0*/  @P0 BRA `(.L_x_15) ;  /* 0x00000004004c0947 */ /* 0x000fea0003800000 */
[----:B------:R-:W-:-:S13]  /*0de0*/  LOP3.LUT P0, RZ, R3, 0x7fffffff, R0, 0xc8, !PT ;  /* 0x7fffffff03ff7812 */ /* 0x000fda000780c800 */
[----:B------:R-:W-:Y:S05]  /*0df0*/  @!P0 BRA `(.L_x_16) ;  /* 0x00000004003c8947 */ /* 0x000fea0003800000 */
[C---:B------:R-:W-:Y:S02]  /*0e00*/  FSETP.NEU.FTZ.AND P2, PT, |R0|.reuse, +INF , PT ;  /* 0x7f8000000000780b */ /* 0x040fe40003f5d200 */
[----:B------:R-:W-:Y:S02]  /*0e10*/  FSETP.NEU.FTZ.AND P1, PT, |R3|, +INF , PT ;  /* 0x7f8000000300780b */ /* 0x000fe40003f3d200 */
[----:B------:R-:W-:-:S11]  /*0e20*/  FSETP.NEU.FTZ.AND P0, PT, |R0|, +INF , PT ;  /* 0x7f8000000000780b */ /* 0x000fd60003f1d200 */
[----:B------:R-:W-:Y:S05]  /*0e30*/  @!P1 BRA !P2, `(.L_x_16) ;  /* 0x00000004002c9947 */ /* 0x000fea0005000000 */
[----:B------:R-:W-:-:S04]  /*0e40*/  LOP3.LUT P2, RZ, R0, 0x7fffffff, RZ, 0xc0, !PT ;  /* 0x7fffffff00ff7812 */ /* 0x000fc8000784c0ff */
[----:B------:R-:W-:-:S13]  /*0e50*/  PLOP3.LUT P1, PT, P1, P2, PT, 0x2f, 0xf2 ;  /* 0x0000000000f2781c */ /* 0x000fda0000f24577 */
[----:B------:R-:W-:Y:S05]  /*0e60*/  @P1 BRA `(.L_x_17) ;  /* 0x0000000400181947 */ /* 0x000fea0003800000 */
[----:B------:R-:W-:-:S04]  /*0e70*/  LOP3.LUT P1, RZ, R3, 0x7fffffff, RZ, 0xc0, !PT ;  /* 0x7fffffff03ff7812 */ /* 0x000fc8000782c0ff */
[----:B------:R-:W-:-:S13]  /*0e80*/  PLOP3.LUT P0, PT, P0, P1, PT, 0x2f, 0xf2 ;  /* 0x0000000000f2781c */ /* 0x000fda0000702577 */
[----:B------:R-:W-:Y:S05]  /*0e90*/  @P0 BRA `(.L_x_18) ;  /* 0x0000000400000947 */ /* 0x000fea0003800000 */
[----:B------:R-:W-:Y:S02]  /*0ea0*/  ISETP.GE.AND P0, PT, R24, RZ, PT ;  /* 0x000000ff1800720c */ /* 0x000fe40003f06270 */
[----:B------:R-:W-:-:S11]  /*0eb0*/  ISETP.GE.AND P1, PT, R25, RZ, PT ;  /* 0x000000ff1900720c */ /* 0x000fd60003f26270 */
[----:B------:R-:W-:Y:S01]  /*0ec0*/  @P0 IMAD.MOV.U32 R22, RZ, RZ, RZ ;  /* 0x000000ffff160224 */ /* 0x000fe200078e00ff */
[----:B------:R-:W-:Y:S01]  /*0ed0*/  @!P0 MOV R22, 0xffffffc0 ;  /* 0xffffffc000168802 */ /* 0x000fe20000000f00 */
[----:B------:R-:W-:Y:S01]  /*0ee0*/  @!P0 FFMA R0, R0, 1.84467440737095516160e+19, RZ ;  /* 0x5f80000000008823 */ /* 0x000fe200000000ff */
[----:B------:R-:W-:-:S03]  /*0ef0*/  @!P1 FFMA R3, R3, 1.84467440737095516160e+19, RZ ;  /* 0x5f80000003039823 */ /* 0x000fc600000000ff */
[----:B------:R-:W-:-:S07]  /*0f00*/  @!P1 VIADD R22, R22, 0x40 ;  /* 0x0000004016169836 */ /* 0x000fce0000000000 */
.L_x_14:
[----:B------:R-:W-:Y:S01]  /*0f10*/  LEA R24, R21, 0xc0800000, 0x17 ;  /* 0xc080000015187811 */ /* 0x000fe200078eb8ff */
[----:B------:R-:W-:Y:S01]  /*0f20*/  VIADD R23, R23, 0xffffff81 ;  /* 0xffffff8117177836 */ /* 0x000fe20000000000 */
[----:B------:R-:W-:Y:S02]  /*0f30*/  BSSY.RECONVERGENT B3, `(.L_x_19) ;  /* 0x0000035000037945 */ /* 0x000fe40003800200 */
[----:B------:R-:W-:Y:S01]  /*0f40*/  IADD3 R26, PT, PT, -R24, R3, RZ ;  /* 0x00000003181a7210 */ /* 0x000fe20007ffe1ff */
[C---:B------:R-:W-:Y:S01]  /*0f50*/  IMAD R0, R23.reuse, -0x800000, R0 ;  /* 0xff80000017007824 */ /* 0x040fe200078e0200 */
[----:B------:R-:W-:Y:S02]  /*0f60*/  IADD3 R23, PT, PT, R23, 0x7f, -R21 ;  /* 0x0000007f17177810 */ /* 0x000fe40007ffe815 */
[----:B------:R-:W0:Y:S01]  /*0f70*/  MUFU.RCP R24, R26 ;  /* 0x0000001a00187308 */ /* 0x000e220000001000 */
[----:B------:R-:W-:Y:S01]  /*0f80*/  FADD.FTZ R25, -R26, -RZ ;  /* 0x800000ff1a197221 */ /* 0x000fe20000010100 */
[----:B------:R-:W-:-:S03]  /*0f90*/  IADD3 R23, PT, PT, R23, R22, RZ ;  /* 0x0000001617177210 */ /* 0x000fc60007ffe0ff */
[----:B0-----:R-:W-:-:S04]  /*0fa0*/  FFMA R3, R24, R25, 1 ;  /* 0x3f80000018037423 */ /* 0x001fc80000000019 */
[----:B------:R-:W-:-:S04]  /*0fb0*/  FFMA R3, R24, R3, R24 ;  /* 0x0000000318037223 */ /* 0x000fc80000000018 */
[----:B------:R-:W-:-:S04]  /*0fc0*/  FFMA R24, R0, R3, RZ ;  /* 0x0000000300187223 */ /* 0x000fc800000000ff */
[----:B------:R-:W-:-:S04]  /*0fd0*/  FFMA R27, R25, R24, R0 ;  /* 0x00000018191b7223 */ /* 0x000fc80000000000 */
[----:B------:R-:W-:-:S04]  /*0fe0*/  FFMA R24, R3, R27, R24 ;  /* 0x0000001b03187223 */ /* 0x000fc80000000018 */
[----:B------:R-:W-:-:S04]  /*0ff0*/  FFMA R25, R25, R24, R0 ;  /* 0x0000001819197223 */ /* 0x000fc80000000000 */
[----:B------:R-:W-:-:S05]  /*1000*/  FFMA R0, R3, R25, R24 ;  /* 0x0000001903007223 */ /* 0x000fca0000000018 */
[----:B------:R-:W-:-:S04]  /*1010*/  SHF.R.U32.HI R21, RZ, 0x17, R0 ;  /* 0x00000017ff157819 */ /* 0x000fc80000011600 */
[----:B------:R-:W-:-:S05]  /*1020*/  LOP3.LUT R21, R21, 0xff, RZ, 0xc0, !PT ;  /* 0x000000ff15157812 */ /* 0x000fca00078ec0ff */
[----:B------:R-:W-:-:S05]  /*1030*/  IMAD.IADD R21, R21, 0x1, R23 ;  /* 0x0000000115157824 */ /* 0x000fca00078e0217 */
[----:B------:R-:W-:-:S04]  /*1040*/  IADD3 R22, PT, PT, R21, -0x1, RZ ;  /* 0xffffffff15167810 */ /* 0x000fc80007ffe0ff */
[----:B------:R-:W-:-:S13]  /*1050*/  ISETP.GE.U32.AND P0, PT, R22, 0xfe, PT ;  /* 0x000000fe1600780c */ /* 0x000fda0003f06070 */
[----:B------:R-:W-:Y:S05]  /*1060*/  @!P0 BRA `(.L_x_20) ;  /* 0x0000000000808947 */ /* 0x000fea0003800000 */
[----:B------:R-:W-:-:S13]  /*1070*/  ISETP.GT.AND P0, PT, R21, 0xfe, PT ;  /* 0x000000fe1500780c */ /* 0x000fda0003f04270 */
[----:B------:R-:W-:Y:S05]  /*1080*/  @P0 BRA `(.L_x_21) ;  /* 0x00000000006c0947 */ /* 0x000fea0003800000 */
[----:B------:R-:W-:-:S13]  /*1090*/  ISETP.GE.AND P0, PT, R21, 0x1, PT ;  /* 0x000000011500780c */ /* 0x000fda0003f06270 */
[----:B------:R-:W-:Y:S05]  /*10a0*/  @P0 BRA `(.L_x_22) ;  /* 0x0000000000740947 */ /* 0x000fea0003800000 */
[----:B------:R-:W-:Y:S02]  /*10b0*/  ISETP.GE.AND P0, PT, R21, -0x18, PT ;  /* 0xffffffe81500780c */ /* 0x000fe40003f06270 */
[----:B------:R-:W-:-:S11]  /*10c0*/  LOP3.LUT R0, R0, 0x80000000, RZ, 0xc0, !PT ;  /* 0x8000000000007812 */ /* 0x000fd600078ec0ff */
[----:B------:R-:W-:Y:S05]  /*10d0*/  @!P0 BRA `(.L_x_22) ;  /* 0x0000000000688947 */ /* 0x000fea0003800000 */
[-CC-:B------:R-:W-:Y:S01]  /*10e0*/  FFMA.RZ R22, R3, R25.reuse, R24.reuse ;  /* 0x0000001903167223 */ /* 0x180fe2000000c018 */
[C---:B------:R-:W-:Y:S02]  /*10f0*/  ISETP.NE.AND P2, PT, R21.reuse, RZ, PT ;  /* 0x000000ff1500720c */ /* 0x040fe40003f45270 */
[----:B------:R-:W-:Y:S02]  /*1100*/  ISETP.NE.AND P1, PT, R21, RZ, PT ;  /* 0x000000ff1500720c */ /* 0x000fe40003f25270 */
[----:B------:R-:W-:Y:S01]  /*1110*/  LOP3.LUT R23, R22, 0x7fffff, RZ, 0xc0, !PT ;  /* 0x007fffff16177812 */ /* 0x000fe200078ec0ff */
[CCC-:B------:R-:W-:Y:S01]  /*1120*/  FFMA.RP R22, R3.reuse, R25.reuse, R24.reuse ;  /* 0x0000001903167223 */ /* 0x1c0fe20000008018 */
[----:B------:R-:W-:Y:S01]  /*1130*/  FFMA.RM R3, R3, R25, R24 ;  /* 0x0000001903037223 */ /* 0x000fe20000004018 */
[----:B------:R-:W-:Y:S01]  /*1140*/  VIADD R24, R21, 0x20 ;  /* 0x0000002015187836 */ /* 0x000fe20000000000 */
[----:B------:R-:W-:Y:S02]  /*1150*/  LOP3.LUT R23, R23, 0x800000, RZ, 0xfc, !PT ;  /* 0x0080000017177812 */ /* 0x000fe400078efcff */
[----:B------:R-:W-:-:S02]  /*1160*/  IADD3 R21, PT, PT, -R21, RZ, RZ ;  /* 0x000000ff15157210 */ /* 0x000fc40007ffe1ff */
[----:B------:R-:W-:Y:S02]  /*1170*/  SHF.L.U32 R24, R23, R24, RZ ;  /* 0x0000001817187219 */ /* 0x000fe400000006ff */
[----:B------:R-:W-:Y:S02]  /*1180*/  FSETP.NEU.FTZ.AND P0, PT, R22, R3, PT ;  /* 0x000000031600720b */ /* 0x000fe40003f1d000 */
[----:B------:R-:W-:Y:S02]  /*1190*/  SEL R22, R21, RZ, P2 ;  /* 0x000000ff15167207 */ /* 0x000fe40001000000 */
[----:B------:R-:W-:Y:S02]  /*11a0*/  ISETP.NE.AND P1, PT, R24, RZ, P1 ;  /* 0x000000ff1800720c */ /* 0x000fe40000f25270 */
[----:B------:R-:W-:Y:S02]  /*11b0*/  SHF.R.U32.HI R22, RZ, R22, R23 ;  /* 0x00000016ff167219 */ /* 0x000fe40000011617 */
[----:B------:R-:W-:-:S02]  /*11c0*/  PLOP3.LUT P0, PT, P0, P1, PT, 0xf8, 0x8f ;  /* 0x00000000008f781c */ /* 0x000fc40000703f70 */
[----:B------:R-:W-:Y:S02]  /*11d0*/  SHF.R.U32.HI R24, RZ, 0x1, R22 ;  /* 0x00000001ff187819 */ /* 0x000fe40000011616 */
[----:B------:R-:W-:-:S04]  /*11e0*/  SEL R3, RZ, 0x1, !P0 ;  /* 0x00000001ff037807 */ /* 0x000fc80004000000 */
[----:B------:R-:W-:-:S04]  /*11f0*/  LOP3.LUT R3, R3, 0x1, R24, 0xf8, !PT ;  /* 0x0000000103037812 */ /* 0x000fc800078ef818 */
[----:B------:R-:W-:-:S05]  /*1200*/  LOP3.LUT R3, R3, R22, RZ, 0xc0, !PT ;  /* 0x0000001603037212 */ /* 0x000fca00078ec0ff */
[----:B------:R-:W-:-:S05]  /*1210*/  IMAD.IADD R3, R24, 0x1, R3 ;  /* 0x0000000118037824 */ /* 0x000fca00078e0203 */
[----:B------:R-:W-:Y:S01]  /*1220*/  LOP3.LUT R0, R3, R0, RZ, 0xfc, !PT ;  /* 0x0000000003007212 */ /* 0x000fe200078efcff */
[----:B------:R-:W-:Y:S06]  /*1230*/  BRA `(.L_x_22) ;  /* 0x0000000000107947 */ /* 0x000fec0003800000 */
.L_x_21:
[----:B------:R-:W-:-:S04]  /*1240*/  LOP3.LUT R0, R0, 0x80000000, RZ, 0xc0, !PT ;  /* 0x8000000000007812 */ /* 0x000fc800078ec0ff */
[----:B------:R-:W-:Y:S01]  /*1250*/  LOP3.LUT R0, R0, 0x7f800000, RZ, 0xfc, !PT ;  /* 0x7f80000000007812 */ /* 0x000fe200078efcff */
[----:B------:R-:W-:Y:S06]  /*1260*/  BRA `(.L_x_22) ;  /* 0x0000000000047947 */ /* 0x000fec0003800000 */
.L_x_20:
[----:B------:R-:W-:-:S07]  /*1270*/  LEA R0, R23, R0, 0x17 ;  /* 0x0000000017007211 */ /* 0x000fce00078eb8ff */
.L_x_22:
[----:B------:R-:W-:Y:S05]  /*1280*/  BSYNC.RECONVERGENT B3 ;  /* 0x0000000000037941 */ /* 0x000fea0003800200 */
.L_x_19:
[----:B------:R-:W-:Y:S05]  /*1290*/  BRA `(.L_x_23) ;  /* 0x0000000000207947 */ /* 0x000fea0003800000 */
.L_x_18:
[----:B------:R-:W-:-:S04]  /*12a0*/  LOP3.LUT R0, R3, 0x80000000, R0, 0x48, !PT ;  /* 0x8000000003007812 */ /* 0x000fc800078e4800 */
[----:B------:R-:W-:Y:S01]  /*12b0*/  LOP3.LUT R0, R0, 0x7f800000, RZ, 0xfc, !PT ;  /* 0x7f80000000007812 */ /* 0x000fe200078efcff */
[----:B------:R-:W-:Y:S06]  /*12c0*/  BRA `(.L_x_23) ;  /* 0x0000000000147947 */ /* 0x000fec0003800000 */
.L_x_17:
[----:B------:R-:W-:Y:S01]  /*12d0*/  LOP3.LUT R0, R3, 0x80000000, R0, 0x48, !PT ;  /* 0x8000000003007812 */ /* 0x000fe200078e4800 */
[----:B------:R-:W-:Y:S06]  /*12e0*/  BRA `(.L_x_23) ;  /* 0x00000000000c7947 */ /* 0x000fec0003800000 */
.L_x_16:
[----:B------:R-:W0:Y:S01]  /*12f0*/  MUFU.RSQ R0, -QNAN ;  /* 0xffc0000000007908 */ /* 0x000e220000001400 */
[----:B------:R-:W-:Y:S05]  /*1300*/  BRA `(.L_x_23) ;  /* 0x0000000000047947 */ /* 0x000fea0003800000 */
.L_x_15:
[----:B------:R-:W-:-:S07]  /*1310*/  FADD.FTZ R0, R0, R3 ;  /* 0x0000000300007221 */ /* 0x000fce0000010000 */
.L_x_23:
[----:B------:R-:W-:Y:S05]  /*1320*/  BSYNC.RECONVERGENT B2 ;  /* 0x0000000000027941 */ /* 0x000fea0003800200 */
.L_x_13:
[----:B------:R-:W-:-:S04]  /*1330*/  IMAD.MOV.U32 R3, RZ, RZ, 0x0 ;  /* 0x00000000ff037424 */ /* 0x000fc800078e00ff */
[----:B0-----:R-:W-:Y:S05]  /*1340*/  RET.REL.NODEC R2 `(_Z14pcr_gpu_kernelPfS_S_S_jj) ;  /* 0xffffffec022c7950 */ /* 0x001fea0003c3ffff */
.L_x_24:
[----:B------:R-:W-:-:S00]  /*1350*/  BRA `(.L_x_24) ;  /* 0xfffffffc00fc7947 */ /* 0x000fc0000383ffff */
[----:B------:R-:W-:-:S00]  /*1360*/  NOP ;  /* 0x0000000000007918 */ /* 0x000fc00000000000 */
        /* <DEDUP_REMOVED lines=9> */
.L_x_25:


//--------------------- .nv.shared._Z14pcr_gpu_kernelPfS_S_S_jj --------------------------
	.section	.nv.shared._Z14pcr_gpu_kernelPfS_S_S_jj,"aw",@nobits
	.sectionflags	@""
	.align	16
	.zero		1024


//--------------------- .nv.shared.reserved.0     --------------------------
	.section	.nv.shared.reserved.0,"aw",@nobits
	.weak		__nv_reservedSMEM_offset_0_alias
	.size		__nv_reservedSMEM_offset_0_alias, 0, 64
	.other		__nv_reservedSMEM_offset_0_alias,@"STO_CUDA_RESERVED_SHARED STV_DEFAULT"
__nv_reservedSMEM_offset_0_alias:
	.zero		0
	.zero		64


//--------------------- .nv.constant0._Z14pcr_gpu_kernelPfS_S_S_jj --------------------------
	.section	.nv.constant0._Z14pcr_gpu_kernelPfS_S_S_jj,"a",@progbits
	.sectionflags	@""
	.align	4
.nv.constant0._Z14pcr_gpu_kernelPfS_S_S_jj:
	.zero		936


//--------------------- SYMBOLS --------------------------

	.type		.nv.reservedSmem.offset0,@object
	.size		.nv.reservedSmem.offset0,0x4
	.type		.nv.reservedSmem.cap,@object
	.size		.nv.reservedSmem.cap,0x4
